//
// Generated by NVIDIA NVVM Compiler
//
// Compiler Build ID: CL-36424714
// Cuda compilation tools, release 13.0, V13.0.88
// Based on NVVM 20.0.0
//

.version 9.0
.target sm_100
.address_size 64

	// .globl	_Z9matrixAddPA4_iS0_S0_

.visible .entry _Z9matrixAddPA4_iS0_S0_(
	.param .u64 .ptr .align 1 _Z9matrixAddPA4_iS0_S0__param_0,
	.param .u64 .ptr .align 1 _Z9matrixAddPA4_iS0_S0__param_1,
	.param .u64 .ptr .align 1 _Z9matrixAddPA4_iS0_S0__param_2
)
{
	.reg .pred 	%p<4>;
	.reg .b32 	%r<12>;
	.reg .b64 	%rd<15>;

	ld.param.u64 	%rd1, [_Z9matrixAddPA4_iS0_S0__param_0];
	ld.param.u64 	%rd2, [_Z9matrixAddPA4_iS0_S0__param_1];
	ld.param.u64 	%rd3, [_Z9matrixAddPA4_iS0_S0__param_2];
	mov.u32 	%r3, %ctaid.y;
	mov.u32 	%r4, %ntid.y;
	mov.u32 	%r5, %tid.y;
	mad.lo.s32 	%r1, %r3, %r4, %r5;
	mov.u32 	%r6, %ctaid.x;
	mov.u32 	%r7, %ntid.x;
	mov.u32 	%r8, %tid.x;
	mad.lo.s32 	%r2, %r6, %r7, %r8;
	setp.gt.u32 	%p1, %r1, 3;
	setp.gt.s32 	%p2, %r2, 3;
	or.pred  	%p3, %p1, %p2;
	@%p3 bra 	$L__BB0_2;
	cvta.to.global.u64 	%rd4, %rd1;
	cvta.to.global.u64 	%rd5, %rd2;
	cvta.to.global.u64 	%rd6, %rd3;
	mul.wide.u32 	%rd7, %r1, 16;
	add.s64 	%rd8, %rd4, %rd7;
	mul.wide.s32 	%rd9, %r2, 4;
	add.s64 	%rd10, %rd8, %rd9;
	ld.global.u32 	%r9, [%rd10];
	add.s64 	%rd11, %rd5, %rd7;
	add.s64 	%rd12, %rd11, %rd9;
	ld.global.u32 	%r10, [%rd12];
	add.s32 	%r11, %r10, %r9;
	add.s64 	%rd13, %rd6, %rd7;
	add.s64 	%rd14, %rd13, %rd9;
	st.global.u32 	[%rd14], %r11;
$L__BB0_2:
	ret;

}


// ===== COMPILED SASS (sm_100) =====

	.target	sm_100

	.elftype	@"ET_EXEC"


//--------------------- .note.nv.tkinfo           --------------------------
	.section	.note.nv.tkinfo,"",@"SHT_NOTE"
	.sectionflags	@"SHF_NOTE_NV_TKINFO"
	.tkinfo
        /*0018*/ 	.word	0x00000002
        /*0030*/ 	.string	""
        /*0030*/ 	.string	"ptxas"
        /*0030*/ 	.string	"Cuda compilation tools, release 13.0, V13.0.88"
        /*0030*/ 	.string	"Build cuda_13.0.r13.0/compiler.36424714_0"
        /*0030*/ 	.string	"-arch sm_100 -m 64 "



//--------------------- .note.nv.cuinfo           --------------------------
	.section	.note.nv.cuinfo,"",@"SHT_NOTE"
	.sectionflags	@"SHF_NOTE_NV_CUINFO"
        /*0018*/ 	.short	0x0002
        /*001a*/ 	.short	0x0064
        /*001c*/ 	.short	0x0082
	.zero		2


//--------------------- .nv.info                  --------------------------
	.section	.nv.info,"",@"SHT_CUDA_INFO"
	.align	4


	//----- nvinfo : EIATTR_REGCOUNT
	.align		4
        /*0000*/ 	.byte	0x04, 0x2f
        /*0002*/ 	.short	(.L_1 - .L_0)
	.align		4
.L_0:
        /*0004*/ 	.word	index@(_Z9matrixAddPA4_iS0_S0_)
        /*0008*/ 	.word	0x0000000e


	//----- nvinfo : EIATTR_FRAME_SIZE
	.align		4
.L_1:
        /*000c*/ 	.byte	0x04, 0x11
        /*000e*/ 	.short	(.L_3 - .L_2)
	.align		4
.L_2:
        /*0010*/ 	.word	index@(_Z9matrixAddPA4_iS0_S0_)
        /*0014*/ 	.word	0x00000000


	//----- nvinfo : EIATTR_MIN_STACK_SIZE
	.align		4
.L_3:
        /*0018*/ 	.byte	0x04, 0x12
        /*001a*/ 	.short	(.L_5 - .L_4)
	.align		4
.L_4:
        /*001c*/ 	.word	index@(_Z9matrixAddPA4_iS0_S0_)
        /*0020*/ 	.word	0x00000000
.L_5:


//--------------------- .nv.compat                --------------------------
	.section	.nv.compat,"",@"SHT_CUDA_COMPAT_INFO"
	.align	4
        /*0000*/ 	.byte	0x02, 0x09, 0x00, 0x00, 0x02, 0x02, 0x01, 0x00, 0x02, 0x05, 0x05, 0x00, 0x03, 0x07, 0x01, 0x01
        /*0010*/ 	.byte	0x02, 0x03, 0x00, 0x00, 0x02, 0x06, 0x01, 0x00, 0x04, 0x0b, 0x08, 0x00, 0x09, 0x00, 0x00, 0x00
        /*0020*/ 	.byte	0x00, 0x00, 0x00, 0x00


//--------------------- .nv.info._Z9matrixAddPA4_iS0_S0_ --------------------------
	.section	.nv.info._Z9matrixAddPA4_iS0_S0_,"",@"SHT_CUDA_INFO"
	.sectionflags	@""
	.align	4


	//----- nvinfo : EIATTR_CUDA_API_VERSION
	.align		4
        /*0000*/ 	.byte	0x04, 0x37
        /*0002*/ 	.short	(.L_7 - .L_6)
.L_6:
        /*0004*/ 	.word	0x00000082


	//----- nvinfo : EIATTR_KPARAM_INFO
	.align		4
.L_7:
        /*0008*/ 	.byte	0x04, 0x17
        /*000a*/ 	.short	(.L_9 - .L_8)
.L_8:
        /*000c*/ 	.word	0x00000000
        /*0010*/ 	.short	0x0002
        /*0012*/ 	.short	0x0010
        /*0014*/ 	.byte	0x00, 0xf5, 0x21, 0x00


	//----- nvinfo : EIATTR_KPARAM_INFO
	.align		4
.L_9:
        /*0018*/ 	.byte	0x04, 0x17
        /*001a*/ 	.short	(.L_11 - .L_10)
.L_10:
        /*001c*/ 	.word	0x00000000
        /*0020*/ 	.short	0x0001
        /*0022*/ 	.short	0x0008
        /*0024*/ 	.byte	0x00, 0xf5, 0x21, 0x00


	//----- nvinfo : EIATTR_KPARAM_INFO
	.align		4
.L_11:
        /*0028*/ 	.byte	0x04, 0x17
        /*002a*/ 	.short	(.L_13 - .L_12)
.L_12:
        /*002c*/ 	.word	0x00000000
        /*0030*/ 	.short	0x0000
        /*0032*/ 	.short	0x0000
        /*0034*/ 	.byte	0x00, 0xf5, 0x21, 0x00


	//----- nvinfo : EIATTR_SPARSE_MMA_MASK
	.align		4
.L_13:
        /*0038*/ 	.byte	0x03, 0x50
        /*003a*/ 	.short	0x0000


	//----- nvinfo : EIATTR_MAXREG_COUNT
	.align		4
        /*003c*/ 	.byte	0x03, 0x1b
        /*003e*/ 	.short	0x00ff


	//----- nvinfo : EIATTR_MERCURY_ISA_VERSION
	.align		4
        /*0040*/ 	.byte	0x03, 0x5f
        /*0042*/ 	.short	0x0101


	//----- nvinfo : EIATTR_VRC_CTA_INIT_COUNT
	.align		4
        /*0044*/ 	.byte	0x02, 0x4a
	.zero		1
	.zero		1


	//----- nvinfo : EIATTR_EXIT_INSTR_OFFSETS
	.align		4
        /*0048*/ 	.byte	0x04, 0x1c
        /*004a*/ 	.short	(.L_15 - .L_14)


	//   ....[0]....
.L_14:
        /*004c*/ 	.word	0x000000b0


	//   ....[1]....
        /*0050*/ 	.word	0x000001a0


	//----- nvinfo : EIATTR_CBANK_PARAM_SIZE
	.align		4
.L_15:
        /*0054*/ 	.byte	0x03, 0x19
        /*0056*/ 	.short	0x0018


	//----- nvinfo : EIATTR_PARAM_CBANK
	.align		4
        /*0058*/ 	.byte	0x04, 0x0a
        /*005a*/ 	.short	(.L_17 - .L_16)
	.align		4
.L_16:
        /*005c*/ 	.word	index@(.nv.constant0._Z9matrixAddPA4_iS0_S0_)
        /*0060*/ 	.short	0x0380
        /*0062*/ 	.short	0x0018


	//----- nvinfo : EIATTR_SW_WAR
	.align		4
.L_17:
        /*0064*/ 	.byte	0x04, 0x36
        /*0066*/ 	.short	(.L_19 - .L_18)
.L_18:
        /*0068*/ 	.word	0x00000008
.L_19:


//--------------------- .nv.callgraph             --------------------------
	.section	.nv.callgraph,"",@"SHT_CUDA_CALLGRAPH"
	.align	4
	.sectionentsize	8
	.align		4
        /*0000*/ 	.word	0x00000000
	.align		4
        /*0004*/ 	.word	0xffffffff
	.align		4
        /*0008*/ 	.word	0x00000000
	.align		4
        /*000c*/ 	.word	0xfffffffe
	.align		4
        /*0010*/ 	.word	0x00000000
	.align		4
        /*0014*/ 	.word	0xfffffffd
	.align		4
        /*0018*/ 	.word	0x00000000
	.align		4
        /*001c*/ 	.word	0xfffffffc


//--------------------- .text._Z9matrixAddPA4_iS0_S0_ --------------------------
	.section	.text._Z9matrixAddPA4_iS0_S0_,"ax",@progbits
	.align	128
        .global         _Z9matrixAddPA4_iS0_S0_
        .type           _Z9matrixAddPA4_iS0_S0_,@function
        .size           _Z9matrixAddPA4_iS0_S0_,(.L_x_1 - _Z9matrixAddPA4_iS0_S0_)
        .other          _Z9matrixAddPA4_iS0_S0_,@"STO_CUDA_ENTRY STV_DEFAULT"
_Z9matrixAddPA4_iS0_S0_:
.text._Z9matrixAddPA4_iS0_S0_:
[----:B------:R-:W-:Y:S01]  /*0000*/  LDC R1, c[0x0][0x37c] ;  /* 0x0000df00ff017b82 */ /* 0x000fe20000000800 */
[----:B------:R-:W0:Y:S07]  /*0010*/  S2R R2, SR_TID.X ;  /* 0x0000000000027919 */ /* 0x000e2e0000002100 */
[----:B------:R-:W1:Y:S01]  /*0020*/  LDC R9, c[0x0][0x364] ;  /* 0x0000d900ff097b82 */ /* 0x000e620000000800 */
[----:B------:R-:W1:Y:S07]  /*0030*/  S2R R0, SR_TID.Y ;  /* 0x0000000000007919 */ /* 0x000e6e0000002200 */
[----:B------:R-:W0:Y:S08]  /*0040*/  S2UR UR5, SR_CTAID.X ;  /* 0x00000000000579c3 */ /* 0x000e300000002500 */
[----:B------:R-:W0:Y:S08]  /*0050*/  LDC R11, c[0x0][0x360] ;  /* 0x0000d800ff0b7b82 */ /* 0x000e300000000800 */
[----:B------:R-:W1:Y:S01]  /*0060*/  S2UR UR4, SR_CTAID.Y ;  /* 0x00000000000479c3 */ /* 0x000e620000002600 */
[----:B0-----:R-:W-:-:S05]  /*0070*/  IMAD R11, R11, UR5, R2 ;  /* 0x000000050b0b7c24 */ /* 0x001fca000f8e0202 */
[----:B------:R-:W-:Y:S01]  /*0080*/  ISETP.GT.AND P0, PT, R11, 0x3, PT ;  /* 0x000000030b00780c */ /* 0x000fe20003f04270 */
[----:B-1----:R-:W-:-:S05]  /*0090*/  IMAD R9, R9, UR4, R0 ;  /* 0x0000000409097c24 */ /* 0x002fca000f8e0200 */
[----:B------:R-:W-:-:S13]  /*00a0*/  ISETP.GT.U32.OR P0, PT, R9, 0x3, P0 ;  /* 0x000000030900780c */ /* 0x000fda0000704470 */
[----:B------:R-:W-:Y:S05]  /*00b0*/  @P0 EXIT ;  /* 0x000000000000094d */ /* 0x000fea0003800000 */
[----:B------:R-:W0:Y:S01]  /*00c0*/  LDC.64 R2, c[0x0][0x380] ;  /* 0x0000e000ff027b82 */ /* 0x000e220000000a00 */
[----:B------:R-:W1:Y:S07]  /*00d0*/  LDCU.64 UR4, c[0x0][0x358] ;  /* 0x00006b00ff0477ac */ /* 0x000e6e0008000a00 */
[----:B------:R-:W2:Y:S08]  /*00e0*/  LDC.64 R4, c[0x0][0x388] ;  /* 0x0000e200ff047b82 */ /* 0x000eb00000000a00 */
[----:B------:R-:W3:Y:S01]  /*00f0*/  LDC.64 R6, c[0x0][0x390] ;  /* 0x0000e400ff067b82 */ /* 0x000ee20000000a00 */
[----:B0-----:R-:W-:-:S04]  /*0100*/  IMAD.WIDE.U32 R2, R9, 0x10, R2 ;  /* 0x0000001009027825 */ /* 0x001fc800078e0002 */
[----:B------:R-:W-:-:S04]  /*0110*/  IMAD.WIDE R2, R11, 0x4, R2 ;  /* 0x000000040b027825 */ /* 0x000fc800078e0202 */
[----:B--2---:R-:W-:Y:S02]  /*0120*/  IMAD.WIDE.U32 R4, R9, 0x10, R4 ;  /* 0x0000001009047825 */ /* 0x004fe400078e0004 */
[----:B-1----:R-:W2:Y:S02]  /*0130*/  LDG.E R2, desc[UR4][R2.64] ;  /* 0x0000000402027981 */ /* 0x002ea4000c1e1900 */
[----:B------:R-:W-:-:S06]  /*0140*/  IMAD.WIDE R4, R11, 0x4, R4 ;  /* 0x000000040b047825 */ /* 0x000fcc00078e0204 */
[----:B------:R-:W2:Y:S01]  /*0150*/  LDG.E R5, desc[UR4][R4.64] ;  /* 0x0000000404057981 */ /* 0x000ea2000c1e1900 */
[----:B---3--:R-:W-:-:S04]  /*0160*/  IMAD.WIDE.U32 R6, R9, 0x10, R6 ;  /* 0x0000001009067825 */ /* 0x008fc800078e0006 */
[----:B------:R-:W-:Y:S01]  /*0170*/  IMAD.WIDE R6, R11, 0x4, R6 ;  /* 0x000000040b067825 */ /* 0x000fe200078e0206 */
[----:B--2---:R-:W-:-:S05]  /*0180*/  IADD3 R9, PT, PT, R2, R5, RZ ;  /* 0x0000000502097210 */ /* 0x004fca0007ffe0ff */
[----:B------:R-:W-:Y:S01]  /*0190*/  STG.E desc[UR4][R6.64], R9 ;  /* 0x0000000906007986 */ /* 0x000fe2000c101904 */
[----:B------:R-:W-:Y:S05]  /*01a0*/  EXIT ;  /* 0x000000000000794d */ /* 0x000fea0003800000 */
.L_x_0:
[----:B------:R-:W-:-:S00]  /*01b0*/  BRA `(.L_x_0) ;  /* 0xfffffffc00fc7947 */ /* 0x000fc0000383ffff */
[----:B------:R-:W-:-:S00]  /*01c0*/  NOP ;  /* 0x0000000000007918 */ /* 0x000fc00000000000 */
        /* <DEDUP_REMOVED lines=11> */
.L_x_1:


//--------------------- .nv.shared.reserved.0     --------------------------
	.section	.nv.shared.reserved.0,"aw",@nobits
	.weak		__nv_reservedSMEM_offset_0_alias
	.size		__nv_reservedSMEM_offset_0_alias, 0, 64
	.other		__nv_reservedSMEM_offset_0_alias,@"STO_CUDA_RESERVED_SHARED STV_DEFAULT"
__nv_reservedSMEM_offset_0_alias:
	.zero		0
	.zero		64


//--------------------- .nv.constant0._Z9matrixAddPA4_iS0_S0_ --------------------------
	.section	.nv.constant0._Z9matrixAddPA4_iS0_S0_,"a",@progbits
	.sectionflags	@""
	.align	4
.nv.constant0._Z9matrixAddPA4_iS0_S0_:
	.zero		920


//--------------------- SYMBOLS --------------------------

	.type		.nv.reservedSmem.offset0,@object
	.size		.nv.reservedSmem.offset0,0x4
